	.headerflags	@"EF_CUDA_TEXMODE_UNIFIED EF_CUDA_64BIT_ADDRESS EF_CUDA_SM89 EF_CUDA_VIRTUAL_SM(EF_CUDA_SM89)"
	.elftype	@"ET_EXEC"


//--------------------- .nv.info                  --------------------------
	.section	.nv.info,"",@"SHT_CUDA_INFO"
	.align	4


	//----- nvinfo : EIATTR_REGCOUNT
	.align		4
        /*0000*/ 	.byte	0x04, 0x2f
        /*0002*/ 	.short	(.L_1 - .L_0)
	.align		4
.L_0:
        /*0004*/ 	.word	index@(triton__0d1d2d3d4d5d67de)
        /*0008*/ 	.word	0x0000001c


	//----- nvinfo : EIATTR_MAX_STACK_SIZE
	.align		4
.L_1:
        /*000c*/ 	.byte	0x04, 0x23
        /*000e*/ 	.short	(.L_3 - .L_2)
	.align		4
.L_2:
        /*0010*/ 	.word	index@(triton__0d1d2d3d4d5d67de)
        /*0014*/ 	.word	0x00000000


	//----- nvinfo : EIATTR_MIN_STACK_SIZE
	.align		4
.L_3:
        /*0018*/ 	.byte	0x04, 0x12
        /*001a*/ 	.short	(.L_5 - .L_4)
	.align		4
.L_4:
        /*001c*/ 	.word	index@(triton__0d1d2d3d4d5d67de)
        /*0020*/ 	.word	0x00000000


	//----- nvinfo : EIATTR_FRAME_SIZE
	.align		4
.L_5:
        /*0024*/ 	.byte	0x04, 0x11
        /*0026*/ 	.short	(.L_7 - .L_6)
	.align		4
.L_6:
        /*0028*/ 	.word	index@(triton__0d1d2d3d4d5d67de)
        /*002c*/ 	.word	0x00000000
.L_7:


//--------------------- .nv.info.triton__0d1d2d3d4d5d67de --------------------------
	.section	.nv.info.triton__0d1d2d3d4d5d67de,"",@"SHT_CUDA_INFO"
	.align	4


	//----- nvinfo : EIATTR_CUDA_API_VERSION
	.align		4
        /*0000*/ 	.byte	0x04, 0x37
        /*0002*/ 	.short	(.L_9 - .L_8)
.L_8:
        /*0004*/ 	.word	0x0000007b


	//----- nvinfo : EIATTR_PARAM_CBANK
	.align		4
.L_9:
        /*0008*/ 	.byte	0x04, 0x0a
        /*000a*/ 	.short	(.L_11 - .L_10)
	.align		4
.L_10:
        /*000c*/ 	.word	index@(.nv.constant0.triton__0d1d2d3d4d5d67de)
        /*0010*/ 	.short	0x0160
        /*0012*/ 	.short	0x0038


	//----- nvinfo : EIATTR_CBANK_PARAM_SIZE
	.align		4
.L_11:
        /*0014*/ 	.byte	0x03, 0x19
        /*0016*/ 	.short	0x0038


	//----- nvinfo : EIATTR_KPARAM_INFO
	.align		4
        /*0018*/ 	.byte	0x04, 0x17
        /*001a*/ 	.short	(.L_13 - .L_12)
.L_12:
        /*001c*/ 	.word	0x00000000
        /*0020*/ 	.short	0x0007
        /*0022*/ 	.short	0x0034
        /*0024*/ 	.byte	0x00, 0xf0, 0x11, 0x00


	//----- nvinfo : EIATTR_KPARAM_INFO
	.align		4
.L_13:
        /*0028*/ 	.byte	0x04, 0x17
        /*002a*/ 	.short	(.L_15 - .L_14)
.L_14:
        /*002c*/ 	.word	0x00000000
        /*0030*/ 	.short	0x0006
        /*0032*/ 	.short	0x0030
        /*0034*/ 	.byte	0x00, 0xf0, 0x11, 0x00


	//----- nvinfo : EIATTR_KPARAM_INFO
	.align		4
.L_15:
        /*0038*/ 	.byte	0x04, 0x17
        /*003a*/ 	.short	(.L_17 - .L_16)
.L_16:
        /*003c*/ 	.word	0x00000000
        /*0040*/ 	.short	0x0005
        /*0042*/ 	.short	0x0028
        /*0044*/ 	.byte	0x00, 0xf0, 0x21, 0x00


	//----- nvinfo : EIATTR_KPARAM_INFO
	.align		4
.L_17:
        /*0048*/ 	.byte	0x04, 0x17
        /*004a*/ 	.short	(.L_19 - .L_18)
.L_18:
        /*004c*/ 	.word	0x00000000
        /*0050*/ 	.short	0x0004
        /*0052*/ 	.short	0x0020
        /*0054*/ 	.byte	0x00, 0xf0, 0x21, 0x00


	//----- nvinfo : EIATTR_KPARAM_INFO
	.align		4
.L_19:
        /*0058*/ 	.byte	0x04, 0x17
        /*005a*/ 	.short	(.L_21 - .L_20)
.L_20:
        /*005c*/ 	.word	0x00000000
        /*0060*/ 	.short	0x0003
        /*0062*/ 	.short	0x0018
        /*0064*/ 	.byte	0x00, 0xf0, 0x21, 0x00


	//----- nvinfo : EIATTR_KPARAM_INFO
	.align		4
.L_21:
        /*0068*/ 	.byte	0x04, 0x17
        /*006a*/ 	.short	(.L_23 - .L_22)
.L_22:
        /*006c*/ 	.word	0x00000000
        /*0070*/ 	.short	0x0002
        /*0072*/ 	.short	0x0010
        /*0074*/ 	.byte	0x00, 0xf0, 0x21, 0x00


	//----- nvinfo : EIATTR_KPARAM_INFO
	.align		4
.L_23:
        /*0078*/ 	.byte	0x04, 0x17
        /*007a*/ 	.short	(.L_25 - .L_24)
.L_24:
        /*007c*/ 	.word	0x00000000
        /*0080*/ 	.short	0x0001
        /*0082*/ 	.short	0x0008
        /*0084*/ 	.byte	0x00, 0xf0, 0x21, 0x00


	//----- nvinfo : EIATTR_KPARAM_INFO
	.align		4
.L_25:
        /*0088*/ 	.byte	0x04, 0x17
        /*008a*/ 	.short	(.L_27 - .L_26)
.L_26:
        /*008c*/ 	.word	0x00000000
        /*0090*/ 	.short	0x0000
        /*0092*/ 	.short	0x0000
        /*0094*/ 	.byte	0x00, 0xf0, 0x21, 0x00


	//----- nvinfo : EIATTR_MAXREG_COUNT
	.align		4
.L_27:
        /*0098*/ 	.byte	0x03, 0x1b
        /*009a*/ 	.short	0x00ff


	//----- nvinfo : EIATTR_EXIT_INSTR_OFFSETS
	.align		4
        /*009c*/ 	.byte	0x04, 0x1c
        /*009e*/ 	.short	(.L_29 - .L_28)


	//   ....[0]....
.L_28:
        /*00a0*/ 	.word	0x00000660


	//   ....[1]....
        /*00a4*/ 	.word	0x00000680


	//----- nvinfo : EIATTR_MAX_THREADS
	.align		4
.L_29:
        /*00a8*/ 	.byte	0x04, 0x05
        /*00aa*/ 	.short	(.L_31 - .L_30)
.L_30:
        /*00ac*/ 	.word	0x00000100
        /*00b0*/ 	.word	0x00000001
        /*00b4*/ 	.word	0x00000001
.L_31:


//--------------------- .nv.rel.action            --------------------------
	.section	.nv.rel.action,"",@"SHT_CUDA_RELOCINFO"
	.align	8
	.sectionentsize	8
        /*0000*/ 	.byte	0x73, 0x00, 0x00, 0x00, 0x00, 0x00, 0x00, 0x00, 0x00, 0x00, 0x00, 0x11, 0x25, 0x00, 0x05, 0x36


//--------------------- .nv.constant0.triton__0d1d2d3d4d5d67de --------------------------
	.section	.nv.constant0.triton__0d1d2d3d4d5d67de,"a",@progbits
	.align	4
.nv.constant0.triton__0d1d2d3d4d5d67de:
	.zero		408


//--------------------- .text.triton__0d1d2d3d4d5d67de --------------------------
	.section	.text.triton__0d1d2d3d4d5d67de,"ax",@progbits
	.sectioninfo	@"SHI_REGISTERS=28"
	.align	128
        .global         triton__0d1d2d3d4d5d67de
        .type           triton__0d1d2d3d4d5d67de,@function
        .size           triton__0d1d2d3d4d5d67de,(.L_x_1 - triton__0d1d2d3d4d5d67de)
        .other          triton__0d1d2d3d4d5d67de,@"STO_CUDA_ENTRY STV_DEFAULT"
triton__0d1d2d3d4d5d67de:
.text.triton__0d1d2d3d4d5d67de:
[----:B------:R-:W-:-:S02]  /*0000*/  IMAD.MOV.U32 R1, RZ, RZ, c[0x0][0x28] ;  /* 0x00000a00ff017624 */ /* 0x000fc400078e00ff */
[----:B------:R-:W-:Y:S01]  /*0010*/  IABS R9, c[0x0][0x190] ;  /* 0x0000640000097a13 */ /* 0x000fe20000000000 */
[----:B------:R-:W0:Y:S01]  /*0020*/  S2R R0, SR_TID.X ;  /* 0x0000000000007919 */ /* 0x000e220000002100 */
[----:B------:R-:W-:Y:S01]  /*0030*/  PRMT R20, RZ, 0x7610, R20 ;  /* 0x00007610ff147816 */ /* 0x000fe20000000014 */
[----:B------:R-:W-:Y:S01]  /*0040*/  IMAD.MOV.U32 R22, RZ, RZ, RZ ;  /* 0x000000ffff167224 */ /* 0x000fe200078e00ff */
[----:B------:R-:W1:Y:S01]  /*0050*/  I2F.RP R5, R9 ;  /* 0x0000000900057306 */ /* 0x000e620000209400 */
[----:B------:R-:W2:Y:S01]  /*0060*/  S2R R7, SR_CTAID.X ;  /* 0x0000000000077919 */ /* 0x000ea20000002500 */
[----:B------:R-:W-:Y:S01]  /*0070*/  MOV R18, RZ ;  /* 0x000000ff00127202 */ /* 0x000fe20000000f00 */
[----:B------:R-:W-:Y:S01]  /*0080*/  ULDC.64 UR4, c[0x0][0x118] ;  /* 0x0000460000047ab9 */ /* 0x000fe20000000a00 */
[----:B------:R-:W-:Y:S02]  /*0090*/  PRMT R19, RZ, 0x7610, R19 ;  /* 0x00007610ff137816 */ /* 0x000fe40000000013 */
[----:B------:R-:W-:-:S02]  /*00a0*/  PRMT R23, RZ, 0x7610, R23 ;  /* 0x00007610ff177816 */ /* 0x000fc40000000017 */
[----:B-1----:R-:W1:Y:S01]  /*00b0*/  MUFU.RCP R5, R5 ;  /* 0x0000000500057308 */ /* 0x002e620000001000 */
[----:B0-----:R-:W-:-:S05]  /*00c0*/  IMAD.SHL.U32 R0, R0, 0x2, RZ ;  /* 0x0000000200007824 */ /* 0x001fca00078e00ff */
[----:B------:R-:W-:-:S05]  /*00d0*/  LOP3.LUT R0, R0, 0x1fe, RZ, 0xc0, !PT ;  /* 0x000001fe00007812 */ /* 0x000fca00078ec0ff */
[----:B--2---:R-:W-:Y:S01]  /*00e0*/  IMAD R0, R7, 0x200, R0 ;  /* 0x0000020007007824 */ /* 0x004fe200078e0200 */
[----:B-1----:R-:W-:-:S04]  /*00f0*/  IADD3 R2, R5, 0xffffffe, RZ ;  /* 0x0ffffffe05027810 */ /* 0x002fc80007ffe0ff */
[----:B------:R0:W1:Y:S01]  /*0100*/  F2I.FTZ.U32.TRUNC.NTZ R3, R2 ;  /* 0x0000000200037305 */ /* 0x000062000021f000 */
[----:B------:R-:W-:-:S04]  /*0110*/  IADD3 R4, R0, 0x1, RZ ;  /* 0x0000000100047810 */ /* 0x000fc80007ffe0ff */
[----:B------:R-:W-:Y:S02]  /*0120*/  IABS R7, R4 ;  /* 0x0000000400077213 */ /* 0x000fe40000000000 */
[----:B------:R-:W-:Y:S01]  /*0130*/  LOP3.LUT R4, R4, c[0x0][0x190], RZ, 0x3c, !PT ;  /* 0x0000640004047a12 */ /* 0x000fe200078e3cff */
[----:B0-----:R-:W-:-:S03]  /*0140*/  IMAD.MOV.U32 R2, RZ, RZ, RZ ;  /* 0x000000ffff027224 */ /* 0x001fc600078e00ff */
[----:B------:R-:W-:Y:S02]  /*0150*/  ISETP.GE.AND P1, PT, R4, RZ, PT ;  /* 0x000000ff0400720c */ /* 0x000fe40003f26270 */
[----:B-1----:R-:W-:-:S05]  /*0160*/  IADD3 R6, RZ, -R3, RZ ;  /* 0x80000003ff067210 */ /* 0x002fca0007ffe0ff */
[----:B------:R-:W-:Y:S01]  /*0170*/  IMAD R5, R6, R9, RZ ;  /* 0x0000000906057224 */ /* 0x000fe200078e02ff */
[----:B------:R-:W-:-:S03]  /*0180*/  IABS R6, R0 ;  /* 0x0000000000067213 */ /* 0x000fc60000000000 */
[----:B------:R-:W-:-:S06]  /*0190*/  IMAD.HI.U32 R2, R3, R5, R2 ;  /* 0x0000000503027227 */ /* 0x000fcc00078e0002 */
[----:B------:R-:W-:-:S04]  /*01a0*/  IMAD.HI.U32 R3, R2, R6, RZ ;  /* 0x0000000602037227 */ /* 0x000fc800078e00ff */
[----:B------:R-:W-:Y:S01]  /*01b0*/  IMAD.HI.U32 R5, R2, R7, RZ ;  /* 0x0000000702057227 */ /* 0x000fe200078e00ff */
[----:B------:R-:W-:-:S03]  /*01c0*/  IADD3 R2, -R3, RZ, RZ ;  /* 0x000000ff03027210 */ /* 0x000fc60007ffe1ff */
[----:B------:R-:W-:Y:S02]  /*01d0*/  IMAD.MOV R8, RZ, RZ, -R5 ;  /* 0x000000ffff087224 */ /* 0x000fe400078e0a05 */
[C---:B------:R-:W-:Y:S02]  /*01e0*/  IMAD R2, R9.reuse, R2, R6 ;  /* 0x0000000209027224 */ /* 0x040fe400078e0206 */
[----:B------:R-:W-:-:S03]  /*01f0*/  IMAD R6, R9, R8, R7 ;  /* 0x0000000809067224 */ /* 0x000fc600078e0207 */
[C---:B------:R-:W-:Y:S02]  /*0200*/  ISETP.GT.U32.AND P4, PT, R9.reuse, R2, PT ;  /* 0x000000020900720c */ /* 0x040fe40003f84070 */
[----:B------:R-:W-:-:S11]  /*0210*/  ISETP.GT.U32.AND P5, PT, R9, R6, PT ;  /* 0x000000060900720c */ /* 0x000fd60003fa4070 */
[-C--:B------:R-:W-:Y:S02]  /*0220*/  @!P4 IADD3 R2, R2, -R9.reuse, RZ ;  /* 0x800000090202c210 */ /* 0x080fe40007ffe0ff */
[----:B------:R-:W-:Y:S01]  /*0230*/  @!P5 IMAD.IADD R6, R6, 0x1, -R9 ;  /* 0x000000010606d824 */ /* 0x000fe200078e0a09 */
[----:B------:R-:W-:Y:S02]  /*0240*/  @!P5 IADD3 R5, R5, 0x1, RZ ;  /* 0x000000010505d810 */ /* 0x000fe40007ffe0ff */
[-C--:B------:R-:W-:Y:S02]  /*0250*/  ISETP.GE.U32.AND P2, PT, R2, R9.reuse, PT ;  /* 0x000000090200720c */ /* 0x080fe40003f46070 */
[----:B------:R-:W-:Y:S02]  /*0260*/  ISETP.GE.U32.AND P3, PT, R6, R9, PT ;  /* 0x000000090600720c */ /* 0x000fe40003f66070 */
[----:B------:R-:W-:Y:S02]  /*0270*/  LOP3.LUT R2, R0, c[0x0][0x190], RZ, 0x3c, !PT ;  /* 0x0000640000027a12 */ /* 0x000fe400078e3cff */
[----:B------:R-:W-:-:S02]  /*0280*/  @!P4 IADD3 R3, R3, 0x1, RZ ;  /* 0x000000010303c810 */ /* 0x000fc40007ffe0ff */
[----:B------:R-:W-:Y:S02]  /*0290*/  ISETP.GE.AND P0, PT, R2, RZ, PT ;  /* 0x000000ff0200720c */ /* 0x000fe40003f06270 */
[----:B------:R-:W-:Y:S02]  /*02a0*/  LOP3.LUT R2, RZ, c[0x0][0x190], RZ, 0x33, !PT ;  /* 0x00006400ff027a12 */ /* 0x000fe400078e33ff */
[----:B------:R-:W-:Y:S02]  /*02b0*/  MOV R9, 0x2 ;  /* 0x0000000200097802 */ /* 0x000fe40000000f00 */
[----:B------:R-:W-:Y:S02]  /*02c0*/  @P2 IADD3 R3, R3, 0x1, RZ ;  /* 0x0000000103032810 */ /* 0x000fe40007ffe0ff */
[----:B------:R-:W-:Y:S02]  /*02d0*/  @P3 IADD3 R5, R5, 0x1, RZ ;  /* 0x0000000105053810 */ /* 0x000fe40007ffe0ff */
[----:B------:R-:W-:-:S03]  /*02e0*/  ISETP.NE.AND P2, PT, RZ, c[0x0][0x190], PT ;  /* 0x00006400ff007a0c */ /* 0x000fc60003f45270 */
[----:B------:R-:W-:Y:S01]  /*02f0*/  @!P0 IADD3 R3, -R3, RZ, RZ ;  /* 0x000000ff03038210 */ /* 0x000fe20007ffe1ff */
[----:B------:R-:W-:Y:S01]  /*0300*/  @!P1 IMAD.MOV R5, RZ, RZ, -R5 ;  /* 0x000000ffff059224 */ /* 0x000fe200078e0a05 */
[----:B------:R-:W-:Y:S02]  /*0310*/  ISETP.GE.AND P0, PT, R0, c[0x0][0x194], PT ;  /* 0x0000650000007a0c */ /* 0x000fe40003f06270 */
[C---:B------:R-:W-:Y:S02]  /*0320*/  SEL R7, R2.reuse, R3, !P2 ;  /* 0x0000000302077207 */ /* 0x040fe40005000000 */
[----:B------:R-:W-:-:S03]  /*0330*/  SEL R2, R2, R5, !P2 ;  /* 0x0000000502027207 */ /* 0x000fc60005000000 */
[----:B------:R-:W-:-:S04]  /*0340*/  IMAD.HI R3, R7, 0x66666667, RZ ;  /* 0x6666666707037827 */ /* 0x000fc800078e02ff */
[----:B------:R-:W-:Y:S01]  /*0350*/  IMAD.HI R5, R2, 0x66666667, RZ ;  /* 0x6666666702057827 */ /* 0x000fe200078e02ff */
[----:B------:R-:W-:-:S04]  /*0360*/  SHF.R.U32.HI R4, RZ, 0x1f, R3 ;  /* 0x0000001fff047819 */ /* 0x000fc80000011603 */
[----:B------:R-:W-:Y:S02]  /*0370*/  SHF.R.U32.HI R6, RZ, 0x1f, R5 ;  /* 0x0000001fff067819 */ /* 0x000fe40000011605 */
[----:B------:R-:W-:Y:S02]  /*0380*/  LEA.HI.SX32 R4, R3, R4, 0x19 ;  /* 0x0000000403047211 */ /* 0x000fe400078fcaff */
[----:B------:R-:W-:-:S03]  /*0390*/  LEA.HI.SX32 R5, R5, R6, 0x19 ;  /* 0x0000000605057211 */ /* 0x000fc600078fcaff */
[----:B------:R-:W-:Y:S02]  /*03a0*/  IMAD R4, R4, -0x140, R7 ;  /* 0xfffffec004047824 */ /* 0x000fe400078e0207 */
[----:B------:R-:W-:Y:S02]  /*03b0*/  IMAD R16, R5, -0x140, R2 ;  /* 0xfffffec005107824 */ /* 0x000fe400078e0202 */
[----:B------:R-:W-:Y:S01]  /*03c0*/  IMAD.WIDE R2, R0, R9, c[0x0][0x160] ;  /* 0x0000580000027625 */ /* 0x000fe200078e0209 */
[----:B------:R-:W-:-:S03]  /*03d0*/  PRMT R24, RZ, 0x7610, R24 ;  /* 0x00007610ff187816 */ /* 0x000fc60000000018 */
[-C--:B------:R-:W-:Y:S01]  /*03e0*/  IMAD.WIDE R12, R16, R9.reuse, c[0x0][0x168] ;  /* 0x00005a00100c7625 */ /* 0x080fe200078e0209 */
[----:B------:R-:W2:Y:S03]  /*03f0*/  @!P0 LDG.E.EL R18, [R2.64] ;  /* 0x0000000402128981 */ /* 0x000ea6000c2e1900 */
[-C--:B------:R-:W-:Y:S01]  /*0400*/  IMAD.WIDE R6, R0, R9.reuse, c[0x0][0x178] ;  /* 0x00005e0000067625 */ /* 0x080fe200078e0209 */
[----:B------:R-:W3:Y:S01]  /*0410*/  @!P0 LDG.E.EL.U16 R20, [R12.64] ;  /* 0x000000040c148981 */ /* 0x000ee2000c2e1500 */
[----:B------:R-:W-:Y:S02]  /*0420*/  MOV R25, RZ ;  /* 0x000000ff00197202 */ /* 0x000fe40000000f00 */
[CC--:B------:R-:W-:Y:S01]  /*0430*/  IMAD.WIDE R10, R4.reuse, R9.reuse, c[0x0][0x168] ;  /* 0x00005a00040a7625 */ /* 0x0c0fe200078e0209 */
[----:B------:R3:W4:Y:S03]  /*0440*/  @!P0 LDG.E.EL R22, [R6.64] ;  /* 0x0000000406168981 */ /* 0x000726000c2e1900 */
[-C--:B------:R-:W-:Y:S01]  /*0450*/  IMAD.WIDE R14, R4, R9.reuse, c[0x0][0x180] ;  /* 0x00006000040e7625 */ /* 0x080fe200078e0209 */
[----:B------:R-:W5:Y:S03]  /*0460*/  @!P0 LDG.E.EL.U16 R19, [R10.64] ;  /* 0x000000040a138981 */ /* 0x000f66000c2e1500 */
[-C--:B------:R-:W-:Y:S01]  /*0470*/  IMAD.WIDE R16, R16, R9.reuse, c[0x0][0x180] ;  /* 0x0000600010107625 */ /* 0x080fe200078e0209 */
[----:B------:R-:W5:Y:S03]  /*0480*/  @!P0 LDG.E.EL.U16 R23, [R14.64] ;  /* 0x000000040e178981 */ /* 0x000f66000c2e1500 */
[----:B------:R-:W-:Y:S01]  /*0490*/  IMAD.MOV.U32 R21, RZ, RZ, RZ ;  /* 0x000000ffff157224 */ /* 0x000fe200078e00ff */
[----:B------:R-:W5:Y:S01]  /*04a0*/  @!P0 LDG.E.EL.U16 R24, [R16.64] ;  /* 0x0000000410188981 */ /* 0x000f62000c2e1500 */
[----:B------:R-:W-:-:S04]  /*04b0*/  IMAD.WIDE R4, R0, R9, c[0x0][0x170] ;  /* 0x00005c0000047625 */ /* 0x000fc800078e0209 */
[----:B------:R-:W-:Y:S01]  /*04c0*/  IMAD.WIDE R8, R0, R9, c[0x0][0x188] ;  /* 0x0000620000087625 */ /* 0x000fe200078e0209 */
[----:B------:R0:W5:Y:S04]  /*04d0*/  @!P0 LDG.E.EL R21, [R4.64] ;  /* 0x0000000404158981 */ /* 0x000168000c2e1900 */
[----:B------:R-:W5:Y:S01]  /*04e0*/  @!P0 LDG.E.EL R25, [R8.64] ;  /* 0x0000000408198981 */ /* 0x000f62000c2e1900 */
[----:B--2---:R-:W-:Y:S02]  /*04f0*/  HADD2.F32 R0, -RZ, R18.H1_H1 ;  /* 0x30000012ff007230 */ /* 0x004fe40000004100 */
[----:B---3--:R-:W-:Y:S02]  /*0500*/  HADD2.F32 R7, -RZ, R20.H0_H0 ;  /* 0x20000014ff077230 */ /* 0x008fe40000004100 */
[----:B------:R-:W-:-:S02]  /*0510*/  HADD2.F32 R18, -RZ, R18.H0_H0 ;  /* 0x20000012ff127230 */ /* 0x000fc40000004100 */
[--C-:B----4-:R-:W-:Y:S02]  /*0520*/  HADD2.F32 R6, -RZ, R22.reuse.H0_H0 ;  /* 0x20000016ff067230 */ /* 0x110fe40000004100 */
[----:B------:R-:W-:Y:S02]  /*0530*/  HADD2.F32 R22, -RZ, R22.H1_H1 ;  /* 0x30000016ff167230 */ /* 0x000fe40000004100 */
[----:B-----5:R-:W-:Y:S01]  /*0540*/  HADD2.F32 R19, -RZ, R19.H0_H0 ;  /* 0x20000013ff137230 */ /* 0x020fe20000004100 */
[----:B------:R-:W-:Y:S01]  /*0550*/  FADD R7, R0, R7 ;  /* 0x0000000700077221 */ /* 0x000fe20000000000 */
[----:B------:R-:W-:Y:S02]  /*0560*/  HADD2.F32 R23, -RZ, R23.H0_H0 ;  /* 0x20000017ff177230 */ /* 0x000fe40000004100 */
[----:B0-----:R-:W-:-:S03]  /*0570*/  HADD2.F32 R5, -RZ, R24.H0_H0 ;  /* 0x20000018ff057230 */ /* 0x001fc60000004100 */
[----:B------:R-:W-:Y:S01]  /*0580*/  FADD R23, R6, R23 ;  /* 0x0000001706177221 */ /* 0x000fe20000000000 */
[----:B------:R-:W-:Y:S01]  /*0590*/  FADD R18, R18, R19 ;  /* 0x0000001312127221 */ /* 0x000fe20000000000 */
[--C-:B------:R-:W-:Y:S01]  /*05a0*/  HADD2.F32 R0, -RZ, R21.reuse.H1_H1 ;  /* 0x30000015ff007230 */ /* 0x100fe20000004100 */
[----:B------:R-:W-:Y:S01]  /*05b0*/  FADD R22, R22, R5 ;  /* 0x0000000516167221 */ /* 0x000fe20000000000 */
[----:B------:R-:W-:Y:S02]  /*05c0*/  HADD2.F32 R21, -RZ, R21.H0_H0 ;  /* 0x20000015ff157230 */ /* 0x000fe40000004100 */
[--C-:B------:R-:W-:Y:S02]  /*05d0*/  HADD2.F32 R4, -RZ, R25.reuse.H0_H0 ;  /* 0x20000019ff047230 */ /* 0x100fe40000004100 */
[----:B------:R-:W-:Y:S01]  /*05e0*/  HADD2.F32 R25, -RZ, R25.H1_H1 ;  /* 0x30000019ff197230 */ /* 0x000fe20000004100 */
[----:B------:R-:W-:Y:S01]  /*05f0*/  FFMA R0, R0, 0.125, R7 ;  /* 0x3e00000000007823 */ /* 0x000fe20000000007 */
[----:B------:R-:W-:Y:S01]  /*0600*/  FFMA R18, R21, 0.125, R18 ;  /* 0x3e00000015127823 */ /* 0x000fe20000000012 */
[----:B------:R-:W-:-:S02]  /*0610*/  FFMA R23, R4, 0.125, R23 ;  /* 0x3e00000004177823 */ /* 0x000fc40000000017 */
[----:B------:R-:W-:Y:S02]  /*0620*/  FFMA R25, R25, 0.125, R22 ;  /* 0x3e00000019197823 */ /* 0x000fe40000000016 */
[----:B------:R-:W-:Y:S02]  /*0630*/  FADD R18, R18, R23 ;  /* 0x0000001712127221 */ /* 0x000fe40000000000 */
[----:B------:R-:W-:-:S05]  /*0640*/  FADD R25, R0, R25 ;  /* 0x0000001900197221 */ /* 0x000fca0000000000 */
[----:B------:R-:W-:Y:S01]  /*0650*/  F2FP.F16.F32.PACK_AB R25, R25, R18 ;  /* 0x000000121919723e */ /* 0x000fe200000000ff */
[----:B------:R-:W-:Y:S06]  /*0660*/  @P0 EXIT ;  /* 0x000000000000094d */ /* 0x000fec0003800000 */
[----:B------:R-:W-:Y:S01]  /*0670*/  STG.E [R2.64], R25 ;  /* 0x0000001902007986 */ /* 0x000fe2000c101904 */
[----:B------:R-:W-:Y:S05]  /*0680*/  EXIT ;  /* 0x000000000000794d */ /* 0x000fea0003800000 */
.L_x_0:
[----:B------:R-:W-:-:S00]  /*0690*/  BRA `(.L_x_0) ;  /* 0xfffffff000007947 */ /* 0x000fc0000383ffff */
[----:B------:R-:W-:-:S00]  /*06a0*/  NOP ;  /* 0x0000000000007918 */ /* 0x000fc00000000000 */
        /* <DEDUP_REMOVED lines=13> */
.L_x_1:
